	.headerflags	@"EF_CUDA_TEXMODE_UNIFIED EF_CUDA_64BIT_ADDRESS EF_CUDA_ACCELERATORS EF_CUDA_SM90 EF_CUDA_VIRTUAL_SM(EF_CUDA_SM90)"
	.elftype	@"ET_EXEC"


//--------------------- .nv.info                  --------------------------
	.section	.nv.info,"",@"SHT_CUDA_INFO"
	.align	4


	//----- nvinfo : EIATTR_REGCOUNT
	.align		4
        /*0000*/ 	.byte	0x04, 0x2f
        /*0002*/ 	.short	(.L_1 - .L_0)
	.align		4
.L_0:
        /*0004*/ 	.word	index@(triton_poi_fused_convolution_26)
        /*0008*/ 	.word	0x00000010


	//----- nvinfo : EIATTR_MIN_STACK_SIZE
	.align		4
.L_1:
        /*000c*/ 	.byte	0x04, 0x12
        /*000e*/ 	.short	(.L_3 - .L_2)
	.align		4
.L_2:
        /*0010*/ 	.word	index@(triton_poi_fused_convolution_26)
        /*0014*/ 	.word	0x00000000


	//----- nvinfo : EIATTR_FRAME_SIZE
	.align		4
.L_3:
        /*0018*/ 	.byte	0x04, 0x11
        /*001a*/ 	.short	(.L_5 - .L_4)
	.align		4
.L_4:
        /*001c*/ 	.word	index@(triton_poi_fused_convolution_26)
        /*0020*/ 	.word	0x00000000


	//----- nvinfo : EIATTR_MIN_STACK_SIZE
	.align		4
.L_5:
        /*0024*/ 	.byte	0x04, 0x12
        /*0026*/ 	.short	(.L_7 - .L_6)
	.align		4
.L_6:
        /*0028*/ 	.word	index@(triton_poi_fused_convolution_26)
        /*002c*/ 	.word	0x00000000
.L_7:


//--------------------- .nv.info.triton_poi_fused_convolution_26 --------------------------
	.section	.nv.info.triton_poi_fused_convolution_26,"",@"SHT_CUDA_INFO"
	.sectionflags	@""
	.align	4


	//----- nvinfo : EIATTR_CUDA_API_VERSION
	.align		4
        /*0000*/ 	.byte	0x04, 0x37
        /*0002*/ 	.short	(.L_9 - .L_8)
.L_8:
        /*0004*/ 	.word	0x0000007c


	//----- nvinfo : EIATTR_KPARAM_INFO
	.align		4
.L_9:
        /*0008*/ 	.byte	0x04, 0x17
        /*000a*/ 	.short	(.L_11 - .L_10)
.L_10:
        /*000c*/ 	.word	0x00000000
        /*0010*/ 	.short	0x0004
        /*0012*/ 	.short	0x001c
        /*0014*/ 	.byte	0x00, 0xf0, 0x11, 0x00


	//----- nvinfo : EIATTR_KPARAM_INFO
	.align		4
.L_11:
        /*0018*/ 	.byte	0x04, 0x17
        /*001a*/ 	.short	(.L_13 - .L_12)
.L_12:
        /*001c*/ 	.word	0x00000000
        /*0020*/ 	.short	0x0003
        /*0022*/ 	.short	0x0018
        /*0024*/ 	.byte	0x00, 0xf0, 0x11, 0x00


	//----- nvinfo : EIATTR_KPARAM_INFO
	.align		4
.L_13:
        /*0028*/ 	.byte	0x04, 0x17
        /*002a*/ 	.short	(.L_15 - .L_14)
.L_14:
        /*002c*/ 	.word	0x00000000
        /*0030*/ 	.short	0x0002
        /*0032*/ 	.short	0x0010
        /*0034*/ 	.byte	0x00, 0xf4, 0x21, 0x00


	//----- nvinfo : EIATTR_KPARAM_INFO
	.align		4
.L_15:
        /*0038*/ 	.byte	0x04, 0x17
        /*003a*/ 	.short	(.L_17 - .L_16)
.L_16:
        /*003c*/ 	.word	0x00000000
        /*0040*/ 	.short	0x0001
        /*0042*/ 	.short	0x0008
        /*0044*/ 	.byte	0x00, 0xf4, 0x21, 0x00


	//----- nvinfo : EIATTR_KPARAM_INFO
	.align		4
.L_17:
        /*0048*/ 	.byte	0x04, 0x17
        /*004a*/ 	.short	(.L_19 - .L_18)
.L_18:
        /*004c*/ 	.word	0x00000000
        /*0050*/ 	.short	0x0000
        /*0052*/ 	.short	0x0000
        /*0054*/ 	.byte	0x00, 0xf4, 0x21, 0x00


	//----- nvinfo : EIATTR_SPARSE_MMA_MASK
	.align		4
.L_19:
        /*0058*/ 	.byte	0x03, 0x50
        /*005a*/ 	.short	0x0000


	//----- nvinfo : EIATTR_MAXREG_COUNT
	.align		4
        /*005c*/ 	.byte	0x03, 0x1b
        /*005e*/ 	.short	0x00ff


	//----- nvinfo : EIATTR_EXIT_INSTR_OFFSETS
	.align		4
        /*0060*/ 	.byte	0x04, 0x1c
        /*0062*/ 	.short	(.L_21 - .L_20)


	//   ....[0]....
.L_20:
        /*0064*/ 	.word	0x00000400


	//   ....[1]....
        /*0068*/ 	.word	0x00000420


	//----- nvinfo : EIATTR_REQNTID
	.align		4
.L_21:
        /*006c*/ 	.byte	0x04, 0x10
        /*006e*/ 	.short	(.L_23 - .L_22)
.L_22:
        /*0070*/ 	.word	0x00000080
        /*0074*/ 	.word	0x00000001
        /*0078*/ 	.word	0x00000001


	//----- nvinfo : EIATTR_CBANK_PARAM_SIZE
	.align		4
.L_23:
        /*007c*/ 	.byte	0x03, 0x19
        /*007e*/ 	.short	0x0020


	//----- nvinfo : EIATTR_PARAM_CBANK
	.align		4
        /*0080*/ 	.byte	0x04, 0x0a
        /*0082*/ 	.short	(.L_25 - .L_24)
	.align		4
.L_24:
        /*0084*/ 	.word	index@(.nv.constant0.triton_poi_fused_convolution_26)
        /*0088*/ 	.short	0x0210
        /*008a*/ 	.short	0x0020


	//----- nvinfo : EIATTR_SW_WAR
	.align		4
.L_25:
        /*008c*/ 	.byte	0x04, 0x36
        /*008e*/ 	.short	(.L_27 - .L_26)
.L_26:
        /*0090*/ 	.word	0x00000008
.L_27:


//--------------------- .nv.callgraph             --------------------------
	.section	.nv.callgraph,"",@"SHT_CUDA_CALLGRAPH"
	.align	4
	.sectionentsize	8
	.align		4
        /*0000*/ 	.word	0x00000000
	.align		4
        /*0004*/ 	.word	0xffffffff
	.align		4
        /*0008*/ 	.word	0x00000000
	.align		4
        /*000c*/ 	.word	0xfffffffe
	.align		4
        /*0010*/ 	.word	0x00000000
	.align		4
        /*0014*/ 	.word	0xfffffffd
	.align		4
        /*0018*/ 	.word	0x00000000
	.align		4
        /*001c*/ 	.word	0xfffffffc


//--------------------- .text.triton_poi_fused_convolution_26 --------------------------
	.section	.text.triton_poi_fused_convolution_26,"ax",@progbits
	.sectionflags	@"SHF_BARRIERS=1"
	.align	128
        .global         triton_poi_fused_convolution_26
        .type           triton_poi_fused_convolution_26,@function
        .size           triton_poi_fused_convolution_26,(.L_x_1 - triton_poi_fused_convolution_26)
        .other          triton_poi_fused_convolution_26,@"STO_CUDA_ENTRY STV_DEFAULT"
triton_poi_fused_convolution_26:
.text.triton_poi_fused_convolution_26:
[----:B------:R-:W0:Y:S02]  /*0000*/  LDC R1, c[0x0][0x28] ;  /* 0x00000a00ff017b82 */ /* 0x000e240000000800 */
[----:B------:R-:W1:Y:S01]  /*0010*/  S2R R0, SR_TID.X ;  /* 0x0000000000007919 */ /* 0x000e620000002100 */
[----:B------:R-:W2:Y:S01]  /*0020*/  S2UR UR4, SR_CTAID.X ;  /* 0x00000000000479c3 */ /* 0x000ea20000002500 */
[----:B------:R-:W-:Y:S01]  /*0030*/  ULDC.64 UR8, c[0x0][0x208] ;  /* 0x0000820000087ab9 */ /* 0x000fe20000000a00 */
[----:B------:R-:W3:Y:S06]  /*0040*/  S2R R4, SR_CTAID.Y ;  /* 0x0000000000047919 */ /* 0x000eec0000002600 */
[----:B------:R-:W4:Y:S01]  /*0050*/  LDC.64 R2, c[0x0][0x210] ;  /* 0x00008400ff027b82 */ /* 0x000f220000000a00 */
[----:B--2---:R-:W-:Y:S01]  /*0060*/  USHF.L.U32 UR4, UR4, 0x2, URZ ;  /* 0x0000000204047899 */ /* 0x004fe2000800063f */
[----:B-1----:R-:W-:-:S02]  /*0070*/  SHF.R.U32.HI R5, RZ, 0x1, R0 ;  /* 0x00000001ff057819 */ /* 0x002fc40000011600 */
[----:B------:R-:W-:Y:S01]  /*0080*/  LOP3.LUT R8, R0, 0x1, RZ, 0xc0, !PT ;  /* 0x0000000100087812 */ /* 0x000fe200078ec0ff */
[----:B---3--:R-:W-:Y:S01]  /*0090*/  IMAD.SHL.U32 R4, R4, 0x40, RZ ;  /* 0x0000004004047824 */ /* 0x008fe200078e00ff */
[----:B------:R-:W-:-:S04]  /*00a0*/  SGXT.U32 R5, R5, 0x6 ;  /* 0x000000060505781a */ /* 0x000fc80000000000 */
[----:B------:R-:W-:-:S04]  /*00b0*/  LOP3.LUT R6, R4, R5, RZ, 0xfc, !PT ;  /* 0x0000000504067212 */ /* 0x000fc800078efcff */
[----:B------:R-:W-:-:S04]  /*00c0*/  SHF.R.S32.HI R7, RZ, 0x1f, R6 ;  /* 0x0000001fff077819 */ /* 0x000fc80000011406 */
[----:B------:R-:W-:Y:S02]  /*00d0*/  LEA.HI R9, R7, R6, RZ, 0x4 ;  /* 0x0000000607097211 */ /* 0x000fe400078f20ff */
[----:B------:R-:W-:Y:S02]  /*00e0*/  LEA R7, R8, UR4, 0x1 ;  /* 0x0000000408077c11 */ /* 0x000fe4000f8e08ff */
[C---:B------:R-:W-:Y:S01]  /*00f0*/  LOP3.LUT R11, R9.reuse, 0xffffff0, RZ, 0xc0, !PT ;  /* 0x0ffffff0090b7812 */ /* 0x040fe200078ec0ff */
[----:B------:R-:W-:Y:S01]  /*0100*/  IMAD.SHL.U32 R9, R9, 0x20, RZ ;  /* 0x0000002009097824 */ /* 0x000fe200078e00ff */
[----:B------:R-:W-:-:S03]  /*0110*/  ISETP.GE.AND P0, PT, R7, 0x10, PT ;  /* 0x000000100700780c */ /* 0x000fc60003f06270 */
[C---:B------:R-:W-:Y:S01]  /*0120*/  IMAD.IADD R10, R6.reuse, 0x1, -R11 ;  /* 0x00000001060a7824 */ /* 0x040fe200078e0a0b */
[----:B------:R-:W-:Y:S02]  /*0130*/  LOP3.LUT R9, R9, 0xfffffe00, RZ, 0xc0, !PT ;  /* 0xfffffe0009097812 */ /* 0x000fe400078ec0ff */
[----:B------:R-:W-:Y:S01]  /*0140*/  ISETP.LT.AND P0, PT, R6, 0x40, !P0 ;  /* 0x000000400600780c */ /* 0x000fe20004701270 */
[----:B------:R-:W-:Y:S01]  /*0150*/  IMAD R10, R10, 0x10, R7 ;  /* 0x000000100a0a7824 */ /* 0x000fe200078e0207 */
[----:B------:R-:W-:-:S04]  /*0160*/  CS2R R6, SRZ ;  /* 0x0000000000067805 */ /* 0x000fc8000001ff00 */
[----:B------:R-:W-:-:S05]  /*0170*/  IADD3 R9, R10, 0x100, R9 ;  /* 0x000001000a097810 */ /* 0x000fca0007ffe009 */
[----:B----4-:R-:W-:-:S05]  /*0180*/  IMAD.WIDE R2, R9, 0x4, R2 ;  /* 0x0000000409027825 */ /* 0x010fca00078e0202 */
[----:B------:R1:W2:Y:S01]  /*0190*/  @P0 LDG.E.EL.64 R6, desc[UR8][R2.64] ;  /* 0x0000000802060981 */ /* 0x0002a2000c2e1b00 */
[----:B------:R-:W3:Y:S01]  /*01a0*/  S2UR UR6, SR_CgaCtaId ;  /* 0x00000000000679c3 */ /* 0x000ee20000008800 */
[----:B------:R-:W-:Y:S01]  /*01b0*/  UMOV UR5, 0x400 ;  /* 0x0000040000057882 */ /* 0x000fe20000000000 */
[----:B------:R-:W-:Y:S01]  /*01c0*/  IMAD.SHL.U32 R10, R8, 0x80, RZ ;  /* 0x00000080080a7824 */ /* 0x000fe200078e00ff */
[----:B------:R-:W-:Y:S01]  /*01d0*/  SHF.R.U32.HI R9, RZ, 0x2, R0 ;  /* 0x00000002ff097819 */ /* 0x000fe20000011600 */
[----:B------:R-:W-:-:S03]  /*01e0*/  IMAD.SHL.U32 R11, R0, 0x8, RZ ;  /* 0x00000008000b7824 */ /* 0x000fc600078e00ff */
[----:B------:R-:W-:Y:S02]  /*01f0*/  LOP3.LUT R5, R10, R5, RZ, 0xfc, !PT ;  /* 0x000000050a057212 */ /* 0x000fe400078efcff */
[----:B------:R-:W-:Y:S02]  /*0200*/  LOP3.LUT R9, R9, 0x18, RZ, 0xc0, !PT ;  /* 0x0000001809097812 */ /* 0x000fe400078ec0ff */
[----:B-1----:R-:W-:Y:S01]  /*0210*/  LOP3.LUT R2, R11, 0x3f8, RZ, 0xc0, !PT ;  /* 0x000003f80b027812 */ /* 0x002fe200078ec0ff */
[----:B---3--:R-:W-:-:S06]  /*0220*/  UPRMT UR5, UR6, 0x654, UR5 ;  /* 0x0000065406057896 */ /* 0x008fcc0008000005 */
[----:B------:R-:W-:Y:S02]  /*0230*/  LEA R8, R8, UR5, 0x4 ;  /* 0x0000000508087c11 */ /* 0x000fe4000f8e20ff */
[----:B------:R-:W-:Y:S02]  /*0240*/  LEA.HI R10, R10, UR5, RZ, 0x1d ;  /* 0x000000050a0a7c11 */ /* 0x000fe4000f8fe8ff */
[----:B------:R-:W-:Y:S01]  /*0250*/  IADD3 R2, R2, UR5, R9 ;  /* 0x0000000502027c10 */ /* 0x000fe2000fffe009 */
[C---:B------:R-:W-:Y:S02]  /*0260*/  IMAD R13, R5.reuse, 0x4, R8 ;  /* 0x00000004050d7824 */ /* 0x040fe400078e0208 */
[----:B------:R-:W-:Y:S02]  /*0270*/  IMAD R12, R5, 0x4, R10 ;  /* 0x00000004050c7824 */ /* 0x000fe400078e020a */
[----:B------:R-:W-:Y:S01]  /*0280*/  IMAD.SHL.U32 R5, R0, 0x2, RZ ;  /* 0x0000000200057824 */ /* 0x000fe200078e00ff */
[----:B------:R-:W-:-:S04]  /*0290*/  SHF.R.U32.HI R0, RZ, 0x5, R0 ;  /* 0x00000005ff007819 */ /* 0x000fc80000011600 */
[----:B------:R-:W-:Y:S02]  /*02a0*/  LOP3.LUT R10, R4, 0x3e, R5, 0xf8, !PT ;  /* 0x0000003e040a7812 */ /* 0x000fe400078ef805 */
[----:B------:R-:W1:Y:S01]  /*02b0*/  LDC.64 R4, c[0x0][0x218] ;  /* 0x00008600ff047b82 */ /* 0x000e620000000a00 */
[----:B------:R-:W-:Y:S02]  /*02c0*/  SGXT.U32 R0, R0, 0x2 ;  /* 0x000000020000781a */ /* 0x000fe40000000000 */
[----:B------:R-:W-:Y:S02]  /*02d0*/  SHF.R.S32.HI R9, RZ, 0x1f, R10 ;  /* 0x0000001fff097819 */ /* 0x000fe4000001140a */
[----:B------:R-:W-:Y:S02]  /*02e0*/  LOP3.LUT R0, R0, UR4, RZ, 0xfc, !PT ;  /* 0x0000000400007c12 */ /* 0x000fe4000f8efcff */
[----:B------:R-:W-:Y:S02]  /*02f0*/  LEA.HI R11, R9, R10, RZ, 0x4 ;  /* 0x0000000a090b7211 */ /* 0x000fe400078f20ff */
[----:B------:R-:W3:Y:S01]  /*0300*/  LDC.64 R8, c[0x0][0x220] ;  /* 0x00008800ff087b82 */ /* 0x000ee20000000a00 */
[----:B------:R-:W-:-:S04]  /*0310*/  ISETP.GE.AND P0, PT, R0, 0x10, PT ;  /* 0x000000100000780c */ /* 0x000fc80003f06270 */
[----:B------:R-:W-:Y:S01]  /*0320*/  ISETP.LT.AND P0, PT, R10, 0x40, !P0 ;  /* 0x000000400a00780c */ /* 0x000fe20004701270 */
[----:B--2---:R-:W-:Y:S04]  /*0330*/  STS [R13], R6 ;  /* 0x000000060d007388 */ /* 0x004fe80000000800 */
[----:B------:R2:W-:Y:S01]  /*0340*/  STS [R12+0x108], R7 ;  /* 0x000108070c007388 */ /* 0x0005e20000000800 */
[----:B------:R-:W-:Y:S01]  /*0350*/  BAR.SYNC.DEFER_BLOCKING 0x0 ;  /* 0x0000000000007b1d */ /* 0x000fe20000010000 */
[C---:B--2---:R-:W-:Y:S01]  /*0360*/  LOP3.LUT R7, R11.reuse, 0xfffffff0, RZ, 0xc0, !PT ;  /* 0xfffffff00b077812 */ /* 0x044fe200078ec0ff */
[----:B------:R-:W-:-:S04]  /*0370*/  IMAD.SHL.U32 R11, R11, 0x10, RZ ;  /* 0x000000100b0b7824 */ /* 0x000fc800078e00ff */
[----:B------:R-:W-:-:S04]  /*0380*/  IMAD.IADD R7, R10, 0x1, -R7 ;  /* 0x000000010a077824 */ /* 0x000fc800078e0a07 */
[----:B------:R-:W-:Y:S01]  /*0390*/  IMAD R7, R0, 0x10, R7 ;  /* 0x0000001000077824 */ /* 0x000fe200078e0207 */
[----:B------:R-:W-:-:S05]  /*03a0*/  LOP3.LUT R0, R11, 0xffffff00, RZ, 0xc0, !PT ;  /* 0xffffff000b007812 */ /* 0x000fca00078ec0ff */
[----:B------:R-:W-:Y:S01]  /*03b0*/  IMAD.IADD R7, R7, 0x1, R0 ;  /* 0x0000000107077824 */ /* 0x000fe200078e0200 */
[----:B------:R-:W2:Y:S03]  /*03c0*/  LDS.64 R2, [R2] ;  /* 0x0000000002027984 */ /* 0x000ea60000000a00 */
[----:B-1----:R-:W-:-:S04]  /*03d0*/  IMAD.WIDE R4, R7, 0x4, R4 ;  /* 0x0000000407047825 */ /* 0x002fc800078e0204 */
[----:B---3--:R-:W-:Y:S01]  /*03e0*/  IMAD.WIDE R8, R7, 0x4, R8 ;  /* 0x0000000407087825 */ /* 0x008fe200078e0208 */
[----:B--2---:R1:W-:Y:S01]  /*03f0*/  @P0 STG.E.64 desc[UR8][R4.64], R2 ;  /* 0x0000000204000986 */ /* 0x0043e2000c101b08 */
[----:B------:R-:W-:Y:S05]  /*0400*/  @!P0 EXIT ;  /* 0x000000000000894d */ /* 0x000fea0003800000 */
[----:B------:R-:W-:Y:S01]  /*0410*/  STG.E.64 desc[UR8][R8.64], R2 ;  /* 0x0000000208007986 */ /* 0x000fe2000c101b08 */
[----:B------:R-:W-:Y:S05]  /*0420*/  EXIT ;  /* 0x000000000000794d */ /* 0x000fea0003800000 */
.L_x_0:
[----:B------:R-:W-:-:S00]  /*0430*/  BRA `(.L_x_0) ;  /* 0xfffffffc00fc7947 */ /* 0x000fc0000383ffff */
[----:B------:R-:W-:-:S00]  /*0440*/  NOP ;  /* 0x0000000000007918 */ /* 0x000fc00000000000 */
        /* <DEDUP_REMOVED lines=11> */
.L_x_1:


//--------------------- .nv.shared.triton_poi_fused_convolution_26 --------------------------
	.section	.nv.shared.triton_poi_fused_convolution_26,"aw",@nobits
	.sectionflags	@""
	.align	16
	.zero		1024


//--------------------- .nv.constant0.triton_poi_fused_convolution_26 --------------------------
	.section	.nv.constant0.triton_poi_fused_convolution_26,"a",@progbits
	.sectionflags	@""
	.align	4
.nv.constant0.triton_poi_fused_convolution_26:
	.zero		560
